	.headerflags	@"EF_CUDA_TEXMODE_UNIFIED EF_CUDA_64BIT_ADDRESS EF_CUDA_ACCELERATORS EF_CUDA_SM90 EF_CUDA_VIRTUAL_SM(EF_CUDA_SM90)"
	.elftype	@"ET_EXEC"


//--------------------- .nv.info                  --------------------------
	.section	.nv.info,"",@"SHT_CUDA_INFO"
	.align	4


	//----- nvinfo : EIATTR_REGCOUNT
	.align		4
        /*0000*/ 	.byte	0x04, 0x2f
        /*0002*/ 	.short	(.L_1 - .L_0)
	.align		4
.L_0:
        /*0004*/ 	.word	index@(triton_poi_fused_add_44)
        /*0008*/ 	.word	0x00000020


	//----- nvinfo : EIATTR_MIN_STACK_SIZE
	.align		4
.L_1:
        /*000c*/ 	.byte	0x04, 0x12
        /*000e*/ 	.short	(.L_3 - .L_2)
	.align		4
.L_2:
        /*0010*/ 	.word	index@(triton_poi_fused_add_44)
        /*0014*/ 	.word	0x00000000


	//----- nvinfo : EIATTR_FRAME_SIZE
	.align		4
.L_3:
        /*0018*/ 	.byte	0x04, 0x11
        /*001a*/ 	.short	(.L_5 - .L_4)
	.align		4
.L_4:
        /*001c*/ 	.word	index@(triton_poi_fused_add_44)
        /*0020*/ 	.word	0x00000000


	//----- nvinfo : EIATTR_MIN_STACK_SIZE
	.align		4
.L_5:
        /*0024*/ 	.byte	0x04, 0x12
        /*0026*/ 	.short	(.L_7 - .L_6)
	.align		4
.L_6:
        /*0028*/ 	.word	index@(triton_poi_fused_add_44)
        /*002c*/ 	.word	0x00000000
.L_7:


//--------------------- .nv.info.triton_poi_fused_add_44 --------------------------
	.section	.nv.info.triton_poi_fused_add_44,"",@"SHT_CUDA_INFO"
	.sectionflags	@""
	.align	4


	//----- nvinfo : EIATTR_CUDA_API_VERSION
	.align		4
        /*0000*/ 	.byte	0x04, 0x37
        /*0002*/ 	.short	(.L_9 - .L_8)
.L_8:
        /*0004*/ 	.word	0x0000007c


	//----- nvinfo : EIATTR_KPARAM_INFO
	.align		4
.L_9:
        /*0008*/ 	.byte	0x04, 0x17
        /*000a*/ 	.short	(.L_11 - .L_10)
.L_10:
        /*000c*/ 	.word	0x00000000
        /*0010*/ 	.short	0x0005
        /*0012*/ 	.short	0x0028
        /*0014*/ 	.byte	0x00, 0xf0, 0x11, 0x00


	//----- nvinfo : EIATTR_KPARAM_INFO
	.align		4
.L_11:
        /*0018*/ 	.byte	0x04, 0x17
        /*001a*/ 	.short	(.L_13 - .L_12)
.L_12:
        /*001c*/ 	.word	0x00000000
        /*0020*/ 	.short	0x0004
        /*0022*/ 	.short	0x0020
        /*0024*/ 	.byte	0x00, 0xf4, 0x21, 0x00


	//----- nvinfo : EIATTR_KPARAM_INFO
	.align		4
.L_13:
        /*0028*/ 	.byte	0x04, 0x17
        /*002a*/ 	.short	(.L_15 - .L_14)
.L_14:
        /*002c*/ 	.word	0x00000000
        /*0030*/ 	.short	0x0003
        /*0032*/ 	.short	0x0018
        /*0034*/ 	.byte	0x00, 0xf4, 0x21, 0x00


	//----- nvinfo : EIATTR_KPARAM_INFO
	.align		4
.L_15:
        /*0038*/ 	.byte	0x04, 0x17
        /*003a*/ 	.short	(.L_17 - .L_16)
.L_16:
        /*003c*/ 	.word	0x00000000
        /*0040*/ 	.short	0x0002
        /*0042*/ 	.short	0x0010
        /*0044*/ 	.byte	0x00, 0xf4, 0x21, 0x00


	//----- nvinfo : EIATTR_KPARAM_INFO
	.align		4
.L_17:
        /*0048*/ 	.byte	0x04, 0x17
        /*004a*/ 	.short	(.L_19 - .L_18)
.L_18:
        /*004c*/ 	.word	0x00000000
        /*0050*/ 	.short	0x0001
        /*0052*/ 	.short	0x0008
        /*0054*/ 	.byte	0x00, 0xf4, 0x21, 0x00


	//----- nvinfo : EIATTR_KPARAM_INFO
	.align		4
.L_19:
        /*0058*/ 	.byte	0x04, 0x17
        /*005a*/ 	.short	(.L_21 - .L_20)
.L_20:
        /*005c*/ 	.word	0x00000000
        /*0060*/ 	.short	0x0000
        /*0062*/ 	.short	0x0000
        /*0064*/ 	.byte	0x00, 0xf4, 0x21, 0x00


	//----- nvinfo : EIATTR_SPARSE_MMA_MASK
	.align		4
.L_21:
        /*0068*/ 	.byte	0x03, 0x50
        /*006a*/ 	.short	0x0000


	//----- nvinfo : EIATTR_MAXREG_COUNT
	.align		4
        /*006c*/ 	.byte	0x03, 0x1b
        /*006e*/ 	.short	0x00ff


	//----- nvinfo : EIATTR_EXIT_INSTR_OFFSETS
	.align		4
        /*0070*/ 	.byte	0x04, 0x1c
        /*0072*/ 	.short	(.L_23 - .L_22)


	//   ....[0]....
.L_22:
        /*0074*/ 	.word	0x000003d0


	//----- nvinfo : EIATTR_REQNTID
	.align		4
.L_23:
        /*0078*/ 	.byte	0x04, 0x10
        /*007a*/ 	.short	(.L_25 - .L_24)
.L_24:
        /*007c*/ 	.word	0x00000080
        /*0080*/ 	.word	0x00000001
        /*0084*/ 	.word	0x00000001


	//----- nvinfo : EIATTR_CBANK_PARAM_SIZE
	.align		4
.L_25:
        /*0088*/ 	.byte	0x03, 0x19
        /*008a*/ 	.short	0x002c


	//----- nvinfo : EIATTR_PARAM_CBANK
	.align		4
        /*008c*/ 	.byte	0x04, 0x0a
        /*008e*/ 	.short	(.L_27 - .L_26)
	.align		4
.L_26:
        /*0090*/ 	.word	index@(.nv.constant0.triton_poi_fused_add_44)
        /*0094*/ 	.short	0x0210
        /*0096*/ 	.short	0x002c


	//----- nvinfo : EIATTR_SW_WAR
	.align		4
.L_27:
        /*0098*/ 	.byte	0x04, 0x36
        /*009a*/ 	.short	(.L_29 - .L_28)
.L_28:
        /*009c*/ 	.word	0x00000008
.L_29:


//--------------------- .nv.callgraph             --------------------------
	.section	.nv.callgraph,"",@"SHT_CUDA_CALLGRAPH"
	.align	4
	.sectionentsize	8
	.align		4
        /*0000*/ 	.word	0x00000000
	.align		4
        /*0004*/ 	.word	0xffffffff
	.align		4
        /*0008*/ 	.word	0x00000000
	.align		4
        /*000c*/ 	.word	0xfffffffe
	.align		4
        /*0010*/ 	.word	0x00000000
	.align		4
        /*0014*/ 	.word	0xfffffffd
	.align		4
        /*0018*/ 	.word	0x00000000
	.align		4
        /*001c*/ 	.word	0xfffffffc


//--------------------- .text.triton_poi_fused_add_44 --------------------------
	.section	.text.triton_poi_fused_add_44,"ax",@progbits
	.align	128
        .global         triton_poi_fused_add_44
        .type           triton_poi_fused_add_44,@function
        .size           triton_poi_fused_add_44,(.L_x_1 - triton_poi_fused_add_44)
        .other          triton_poi_fused_add_44,@"STO_CUDA_ENTRY STV_DEFAULT"
triton_poi_fused_add_44:
.text.triton_poi_fused_add_44:
[----:B------:R-:W-:Y:S01]  /*0000*/  LDC R1, c[0x0][0x28] ;  /* 0x00000a00ff017b82 */ /* 0x000fe20000000800 */
[----:B------:R-:W1:Y:S07]  /*0010*/  S2R R0, SR_TID.X ;  /* 0x0000000000007919 */ /* 0x000e6e0000002100 */
[----:B------:R-:W2:Y:S01]  /*0020*/  LDC.64 R2, c[0x0][0x228] ;  /* 0x00008a00ff027b82 */ /* 0x000ea20000000a00 */
[----:B------:R-:W-:Y:S01]  /*0030*/  ULDC.64 UR4, c[0x0][0x208] ;  /* 0x0000820000047ab9 */ /* 0x000fe20000000a00 */
[----:B------:R-:W3:Y:S06]  /*0040*/  S2R R5, SR_CTAID.X ;  /* 0x0000000000057919 */ /* 0x000eec0000002500 */
[----:B------:R-:W4:Y:S08]  /*0050*/  LDC.64 R16, c[0x0][0x230] ;  /* 0x00008c00ff107b82 */ /* 0x000f300000000a00 */
[----:B------:R-:W5:Y:S08]  /*0060*/  LDC.64 R24, c[0x0][0x220] ;  /* 0x00008800ff187b82 */ /* 0x000f700000000a00 */
[----:B------:R-:W5:Y:S01]  /*0070*/  LDC.64 R28, c[0x0][0x218] ;  /* 0x00008600ff1c7b82 */ /* 0x000f620000000a00 */
[----:B-1----:R-:W-:-:S04]  /*0080*/  SHF.L.U32 R0, R0, 0x2, RZ ;  /* 0x0000000200007819 */ /* 0x002fc800000006ff */
[----:B------:R-:W-:-:S04]  /*0090*/  LOP3.LUT R0, R0, 0x1fc, RZ, 0xc0, !PT ;  /* 0x000001fc00007812 */ /* 0x000fc800078ec0ff */
[----:B---3--:R-:W-:-:S05]  /*00a0*/  LEA R0, R5, R0, 0xa ;  /* 0x0000000005007211 */ /* 0x008fca00078e50ff */
[----:B--2---:R-:W-:-:S04]  /*00b0*/  IMAD.WIDE R2, R0, 0x4, R2 ;  /* 0x0000000400027825 */ /* 0x004fc800078e0202 */
[C---:B----4-:R-:W-:Y:S01]  /*00c0*/  IMAD.WIDE R16, R0.reuse, 0x4, R16 ;  /* 0x0000000400107825 */ /* 0x050fe200078e0210 */
[----:B------:R-:W2:Y:S03]  /*00d0*/  LDG.E.128 R4, desc[UR4][R2.64] ;  /* 0x0000000402047981 */ /* 0x000ea6000c1e1d00 */
[C---:B-----5:R-:W-:Y:S01]  /*00e0*/  IMAD.WIDE R24, R0.reuse, 0x4, R24 ;  /* 0x0000000400187825 */ /* 0x060fe200078e0218 */
[----:B------:R-:W2:Y:S04]  /*00f0*/  LDG.E.128 R8, desc[UR4][R16.64] ;  /* 0x0000000410087981 */ /* 0x000ea8000c1e1d00 */
[----:B------:R1:W3:Y:S04]  /*0100*/  LDG.E.128 R12, desc[UR4][R2.64+0x800] ;  /* 0x00080004020c7981 */ /* 0x0002e8000c1e1d00 */
[----:B------:R4:W5:Y:S04]  /*0110*/  LDG.E.128 R20, desc[UR4][R24.64] ;  /* 0x0000000418147981 */ /* 0x000968000c1e1d00 */
[----:B------:R-:W3:Y:S01]  /*0120*/  LDG.E.128 R16, desc[UR4][R16.64+0x800] ;  /* 0x0008000410107981 */ /* 0x000ee2000c1e1d00 */
[----:B-1----:R-:W1:Y:S03]  /*0130*/  LDC.64 R2, c[0x0][0x210] ;  /* 0x00008400ff027b82 */ /* 0x002e660000000a00 */
[----:B------:R-:W4:Y:S01]  /*0140*/  LDG.E.128 R24, desc[UR4][R24.64+0x800] ;  /* 0x0008000418187981 */ /* 0x000f22000c1e1d00 */
[----:B0-----:R-:W-:-:S04]  /*0150*/  IMAD.WIDE R28, R0, 0x4, R28 ;  /* 0x00000004001c7825 */ /* 0x001fc800078e021c */
[----:B-1----:R-:W-:-:S04]  /*0160*/  IMAD.WIDE R2, R0, 0x4, R2 ;  /* 0x0000000400027825 */ /* 0x002fc800078e0202 */
[----:B--2---:R-:W-:Y:S01]  /*0170*/  FADD R4, R4, R8 ;  /* 0x0000000804047221 */ /* 0x004fe20000000000 */
[----:B------:R-:W-:Y:S01]  /*0180*/  FADD R5, R5, R9 ;  /* 0x0000000905057221 */ /* 0x000fe20000000000 */
[----:B------:R-:W-:Y:S01]  /*0190*/  FADD R6, R6, R10 ;  /* 0x0000000a06067221 */ /* 0x000fe20000000000 */
[----:B------:R-:W-:Y:S02]  /*01a0*/  FADD R7, R7, R11 ;  /* 0x0000000b07077221 */ /* 0x000fe40000000000 */
[----:B------:R-:W2:Y:S01]  /*01b0*/  LDG.E.128 R8, desc[UR4][R28.64] ;  /* 0x000000041c087981 */ /* 0x000ea2000c1e1d00 */
[----:B---3--:R-:W-:Y:S01]  /*01c0*/  FADD R13, R13, R17 ;  /* 0x000000110d0d7221 */ /* 0x008fe20000000000 */
[----:B------:R-:W-:Y:S01]  /*01d0*/  FADD R12, R12, R16 ;  /* 0x000000100c0c7221 */ /* 0x000fe20000000000 */
[----:B------:R-:W-:Y:S01]  /*01e0*/  FADD R14, R14, R18 ;  /* 0x000000120e0e7221 */ /* 0x000fe20000000000 */
[----:B------:R-:W-:Y:S02]  /*01f0*/  FADD R15, R15, R19 ;  /* 0x000000130f0f7221 */ /* 0x000fe40000000000 */
[----:B------:R-:W3:Y:S01]  /*0200*/  LDG.E.128 R16, desc[UR4][R28.64+0x800] ;  /* 0x000800041c107981 */ /* 0x000ee2000c1e1d00 */
[----:B----4-:R-:W-:Y:S01]  /*0210*/  FADD R0, R25, R13 ;  /* 0x0000000d19007221 */ /* 0x010fe20000000000 */
[----:B------:R-:W-:Y:S01]  /*0220*/  FADD R25, R26, R14 ;  /* 0x0000000e1a197221 */ /* 0x000fe20000000000 */
[----:B-----5:R-:W-:Y:S01]  /*0230*/  FADD R20, R20, R4 ;  /* 0x0000000414147221 */ /* 0x020fe20000000000 */
[----:B------:R-:W-:Y:S01]  /*0240*/  FADD R21, R21, R5 ;  /* 0x0000000515157221 */ /* 0x000fe20000000000 */
[----:B------:R-:W-:Y:S01]  /*0250*/  FADD R22, R22, R6 ;  /* 0x0000000616167221 */ /* 0x000fe20000000000 */
[----:B------:R-:W-:Y:S01]  /*0260*/  FADD R23, R23, R7 ;  /* 0x0000000717177221 */ /* 0x000fe20000000000 */
[----:B------:R-:W-:Y:S01]  /*0270*/  FADD R24, R24, R12 ;  /* 0x0000000c18187221 */ /* 0x000fe20000000000 */
[----:B------:R-:W-:Y:S01]  /*0280*/  FADD R26, R27, R15 ;  /* 0x0000000f1b1a7221 */ /* 0x000fe20000000000 */
[----:B------:R-:W4:Y:S04]  /*0290*/  LDG.E.128 R4, desc[UR4][R2.64] ;  /* 0x0000000402047981 */ /* 0x000f28000c1e1d00 */
[----:B------:R-:W5:Y:S01]  /*02a0*/  LDG.E.128 R12, desc[UR4][R2.64+0x800] ;  /* 0x00080004020c7981 */ /* 0x000f62000c1e1d00 */
[----:B--2---:R-:W-:Y:S01]  /*02b0*/  FADD R27, R8, R20 ;  /* 0x00000014081b7221 */ /* 0x004fe20000000000 */
[----:B------:R-:W-:Y:S01]  /*02c0*/  FADD R8, R9, R21 ;  /* 0x0000001509087221 */ /* 0x000fe20000000000 */
[----:B------:R-:W-:Y:S01]  /*02d0*/  FADD R9, R10, R22 ;  /* 0x000000160a097221 */ /* 0x000fe20000000000 */
[----:B------:R-:W-:Y:S01]  /*02e0*/  FADD R10, R11, R23 ;  /* 0x000000170b0a7221 */ /* 0x000fe20000000000 */
[----:B---3--:R-:W-:Y:S01]  /*02f0*/  FADD R11, R16, R24 ;  /* 0x00000018100b7221 */ /* 0x008fe20000000000 */
[----:B------:R-:W-:Y:S01]  /*0300*/  FADD R0, R17, R0 ;  /* 0x0000000011007221 */ /* 0x000fe20000000000 */
[----:B------:R-:W-:Y:S01]  /*0310*/  FADD R25, R18, R25 ;  /* 0x0000001912197221 */ /* 0x000fe20000000000 */
[----:B------:R-:W-:Y:S01]  /*0320*/  FADD R26, R19, R26 ;  /* 0x0000001a131a7221 */ /* 0x000fe20000000000 */
[----:B----4-:R-:W-:Y:S01]  /*0330*/  FADD R4, R4, R27 ;  /* 0x0000001b04047221 */ /* 0x010fe20000000000 */
[----:B------:R-:W-:Y:S01]  /*0340*/  FADD R5, R5, R8 ;  /* 0x0000000805057221 */ /* 0x000fe20000000000 */
[----:B------:R-:W-:Y:S01]  /*0350*/  FADD R6, R6, R9 ;  /* 0x0000000906067221 */ /* 0x000fe20000000000 */
[----:B------:R-:W-:Y:S01]  /*0360*/  FADD R7, R7, R10 ;  /* 0x0000000a07077221 */ /* 0x000fe20000000000 */
[----:B-----5:R-:W-:Y:S01]  /*0370*/  FADD R12, R12, R11 ;  /* 0x0000000b0c0c7221 */ /* 0x020fe20000000000 */
[----:B------:R-:W-:Y:S01]  /*0380*/  FADD R13, R13, R0 ;  /* 0x000000000d0d7221 */ /* 0x000fe20000000000 */
[----:B------:R-:W-:Y:S01]  /*0390*/  FADD R14, R14, R25 ;  /* 0x000000190e0e7221 */ /* 0x000fe20000000000 */
[----:B------:R-:W-:Y:S01]  /*03a0*/  FADD R15, R15, R26 ;  /* 0x0000001a0f0f7221 */ /* 0x000fe20000000000 */
[----:B------:R-:W-:Y:S04]  /*03b0*/  STG.E.128 desc[UR4][R2.64], R4 ;  /* 0x0000000402007986 */ /* 0x000fe8000c101d04 */
[----:B------:R-:W-:Y:S01]  /*03c0*/  STG.E.128 desc[UR4][R2.64+0x800], R12 ;  /* 0x0008000c02007986 */ /* 0x000fe2000c101d04 */
[----:B------:R-:W-:Y:S05]  /*03d0*/  EXIT ;  /* 0x000000000000794d */ /* 0x000fea0003800000 */
.L_x_0:
[----:B------:R-:W-:-:S00]  /*03e0*/  BRA `(.L_x_0) ;  /* 0xfffffffc00fc7947 */ /* 0x000fc0000383ffff */
[----:B------:R-:W-:-:S00]  /*03f0*/  NOP ;  /* 0x0000000000007918 */ /* 0x000fc00000000000 */
        /* <DEDUP_REMOVED lines=8> */
.L_x_1:


//--------------------- .nv.constant0.triton_poi_fused_add_44 --------------------------
	.section	.nv.constant0.triton_poi_fused_add_44,"a",@progbits
	.sectionflags	@""
	.align	4
.nv.constant0.triton_poi_fused_add_44:
	.zero		572
